//
// Generated by NVIDIA NVVM Compiler
//
// Compiler Build ID: CL-36424714
// Cuda compilation tools, release 13.0, V13.0.88
// Based on NVVM 20.0.0
//

.version 9.0
.target sm_100
.address_size 64

	// .globl	_Z23ConvolutionKernelTensorP6__halfS0_Pf
.extern .func  (.param .b32 func_retval0) vprintf
(
	.param .b64 vprintf_param_0,
	.param .b64 vprintf_param_1
)
;
.global .align 1 .b8 $str[14] = {116, 105, 108, 101, 95, 114, 111, 119, 58, 32, 37, 100, 10};
.global .align 1 .b8 $str$1[14] = {116, 105, 108, 101, 95, 99, 111, 108, 58, 32, 37, 100, 10};
.global .align 1 .b8 $str$2[2] = {10};
.global .align 1 .b8 $str$3[49] = {91, 37, 100, 44, 37, 100, 93, 32, 77, 97, 116, 114, 105, 99, 101, 32, 100, 97, 32, 37, 100, 32, 97, 32, 37, 100, 44, 32, 109, 97, 99, 104, 101, 114, 97, 32, 100, 97, 32, 37, 100, 32, 97, 32, 37, 100, 32, 10};

.visible .entry _Z23ConvolutionKernelTensorP6__halfS0_Pf(
	.param .u64 .ptr .align 1 _Z23ConvolutionKernelTensorP6__halfS0_Pf_param_0,
	.param .u64 .ptr .align 1 _Z23ConvolutionKernelTensorP6__halfS0_Pf_param_1,
	.param .u64 .ptr .align 1 _Z23ConvolutionKernelTensorP6__halfS0_Pf_param_2
)
{
	.local .align 8 .b8 	__local_depot0[24];
	.reg .b64 	%SP;
	.reg .b64 	%SPL;
	.reg .pred 	%p<39>;
	.reg .b32 	%r<421>;
	.reg .b32 	%f<402>;
	.reg .b64 	%rd<98>;

	mov.u64 	%SPL, __local_depot0;
	cvta.local.u64 	%SP, %SPL;
	ld.param.u64 	%rd6, [_Z23ConvolutionKernelTensorP6__halfS0_Pf_param_0];
	ld.param.u64 	%rd5, [_Z23ConvolutionKernelTensorP6__halfS0_Pf_param_1];
	cvta.to.global.u64 	%rd1, %rd6;
	add.u64 	%rd7, %SP, 0;
	add.u64 	%rd2, %SPL, 0;
	mov.u32 	%r36, %ctaid.x;
	mov.u32 	%r37, %ntid.x;
	mov.u32 	%r38, %tid.x;
	mad.lo.s32 	%r1, %r36, %r37, %r38;
	shr.u32 	%r2, %r1, 5;
	mov.u32 	%r39, %ctaid.y;
	mov.u32 	%r40, %ntid.y;
	mov.u32 	%r41, %tid.y;
	mad.lo.s32 	%r3, %r39, %r40, %r41;
	or.b32  	%r4, %r38, %r41;
	setp.ne.s32 	%p2, %r4, 0;
	@%p2 bra 	$L__BB0_2;
	st.local.u32 	[%rd2], %r2;
	mov.u64 	%rd8, $str;
	cvta.global.u64 	%rd9, %rd8;
	{ // callseq 0, 0
	.param .b64 param0;
	st.param.b64 	[param0], %rd9;
	.param .b64 param1;
	st.param.b64 	[param1], %rd7;
	.param .b32 retval0;
	call.uni (retval0), 
	vprintf, 
	(
	param0, 
	param1
	);
	ld.param.b32 	%r42, [retval0];
	} // callseq 0
	st.local.u32 	[%rd2], %r3;
	mov.u64 	%rd11, $str$1;
	cvta.global.u64 	%rd12, %rd11;
	{ // callseq 1, 0
	.param .b64 param0;
	st.param.b64 	[param0], %rd12;
	.param .b64 param1;
	st.param.b64 	[param1], %rd7;
	.param .b32 retval0;
	call.uni (retval0), 
	vprintf, 
	(
	param0, 
	param1
	);
	ld.param.b32 	%r44, [retval0];
	} // callseq 1
	mov.u64 	%rd13, $str$2;
	cvta.global.u64 	%rd14, %rd13;
	{ // callseq 2, 0
	.param .b64 param0;
	st.param.b64 	[param0], %rd14;
	.param .b64 param1;
	st.param.b64 	[param1], 0;
	.param .b32 retval0;
	call.uni (retval0), 
	vprintf, 
	(
	param0, 
	param1
	);
	ld.param.b32 	%r46, [retval0];
	} // callseq 2
$L__BB0_2:
	shl.b32 	%r419, %r3, 4;
	shl.b32 	%r6, %r2, 4;
	shl.b32 	%r7, %r2, 9;
	or.b32  	%r8, %r6, 1;
	or.b32  	%r9, %r6, 2;
	or.b32  	%r10, %r6, 3;
	or.b32  	%r11, %r6, 4;
	or.b32  	%r12, %r6, 5;
	or.b32  	%r13, %r7, 160;
	or.b32  	%r14, %r6, 6;
	or.b32  	%r15, %r7, 192;
	or.b32  	%r16, %r6, 7;
	or.b32  	%r17, %r7, 224;
	or.b32  	%r18, %r6, 8;
	or.b32  	%r19, %r6, 9;
	or.b32  	%r20, %r6, 10;
	or.b32  	%r21, %r6, 11;
	or.b32  	%r22, %r6, 12;
	or.b32  	%r23, %r7, 384;
	or.b32  	%r24, %r6, 13;
	or.b32  	%r25, %r7, 416;
	or.b32  	%r26, %r6, 14;
	or.b32  	%r27, %r7, 448;
	or.b32  	%r28, %r6, 15;
	or.b32  	%r29, %r7, 480;
	or.b32  	%r30, %r419, 15;
	cvta.to.global.u64 	%rd3, %rd5;
	mov.b32 	%r420, 0;
	mov.f32 	%f274, 0f00000000;
	mov.u64 	%rd16, $str$3;
	mov.u64 	%rd96, $str$2;
	mov.f32 	%f275, %f274;
	mov.f32 	%f276, %f274;
	mov.f32 	%f277, %f274;
	mov.f32 	%f278, %f274;
	mov.f32 	%f279, %f274;
	mov.f32 	%f280, %f274;
	mov.f32 	%f281, %f274;
$L__BB0_3:
	setp.lt.u32 	%p3, %r1, 64;
	setp.lt.u32 	%p4, %r419, 32;
	add.s32 	%r33, %r420, 15;
	mul.wide.u32 	%rd15, %r420, 2;
	add.s64 	%rd4, %rd3, %rd15;
	and.pred  	%p1, %p3, %p4;
	not.pred 	%p5, %p1;
	@%p5 bra 	$L__BB0_7;
	setp.ne.s32 	%p6, %r4, 0;
	@%p6 bra 	$L__BB0_6;
	add.s32 	%r49, %r7, %r419;
	add.s32 	%r50, %r49, 15;
	st.local.v2.u32 	[%rd2], {%r6, %r419};
	st.local.v2.u32 	[%rd2+8], {%r49, %r50};
	st.local.v2.u32 	[%rd2+16], {%r420, %r33};
	cvta.global.u64 	%rd17, %rd16;
	{ // callseq 3, 0
	.param .b64 param0;
	st.param.b64 	[param0], %rd17;
	.param .b64 param1;
	st.param.b64 	[param1], %rd7;
	.param .b32 retval0;
	call.uni (retval0), 
	vprintf, 
	(
	param0, 
	param1
	);
	ld.param.b32 	%r51, [retval0];
	} // callseq 3
$L__BB0_6:
	add.s32 	%r53, %r7, %r419;
	mul.wide.u32 	%rd19, %r53, 2;
	add.s64 	%rd20, %rd1, %rd19;
	mov.b32 	%r54, 16;
	wmma.load.a.sync.aligned.row.m16n16k16.global.f16 	{%r55, %r56, %r57, %r58, %r59, %r60, %r61, %r62}, [%rd20], %r54;
	wmma.load.b.sync.aligned.row.m16n16k16.global.f16 	{%r63, %r64, %r65, %r66, %r67, %r68, %r69, %r70}, [%rd4], %r54;
	wmma.mma.sync.aligned.row.row.m16n16k16.f32.f32 {%f281, %f280, %f279, %f278, %f277, %f276, %f275, %f274}, {%r55, %r56, %r57, %r58, %r59, %r60, %r61, %r62}, {%r63, %r64, %r65, %r66, %r67, %r68, %r69, %r70}, {%f281, %f280, %f279, %f278, %f277, %f276, %f275, %f274};
$L__BB0_7:
	@%p5 bra 	$L__BB0_11;
	setp.ne.s32 	%p8, %r4, 0;
	@%p8 bra 	$L__BB0_10;
	shl.b32 	%r71, %r8, 5;
	add.s32 	%r72, %r71, %r419;
	add.s32 	%r73, %r72, 15;
	st.local.v2.u32 	[%rd2], {%r8, %r419};
	st.local.v2.u32 	[%rd2+8], {%r72, %r73};
	st.local.v2.u32 	[%rd2+16], {%r420, %r33};
	cvta.global.u64 	%rd22, %rd16;
	{ // callseq 4, 0
	.param .b64 param0;
	st.param.b64 	[param0], %rd22;
	.param .b64 param1;
	st.param.b64 	[param1], %rd7;
	.param .b32 retval0;
	call.uni (retval0), 
	vprintf, 
	(
	param0, 
	param1
	);
	ld.param.b32 	%r74, [retval0];
	} // callseq 4
$L__BB0_10:
	shl.b32 	%r76, %r8, 5;
	add.s32 	%r77, %r76, %r419;
	mul.wide.u32 	%rd24, %r77, 2;
	add.s64 	%rd25, %rd1, %rd24;
	mov.b32 	%r78, 16;
	wmma.load.a.sync.aligned.row.m16n16k16.global.f16 	{%r79, %r80, %r81, %r82, %r83, %r84, %r85, %r86}, [%rd25], %r78;
	wmma.load.b.sync.aligned.row.m16n16k16.global.f16 	{%r87, %r88, %r89, %r90, %r91, %r92, %r93, %r94}, [%rd4], %r78;
	wmma.mma.sync.aligned.row.row.m16n16k16.f32.f32 {%f281, %f280, %f279, %f278, %f277, %f276, %f275, %f274}, {%r79, %r80, %r81, %r82, %r83, %r84, %r85, %r86}, {%r87, %r88, %r89, %r90, %r91, %r92, %r93, %r94}, {%f281, %f280, %f279, %f278, %f277, %f276, %f275, %f274};
$L__BB0_11:
	@%p5 bra 	$L__BB0_15;
	setp.ne.s32 	%p10, %r4, 0;
	@%p10 bra 	$L__BB0_14;
	shl.b32 	%r95, %r9, 5;
	add.s32 	%r96, %r95, %r419;
	add.s32 	%r97, %r96, 15;
	st.local.v2.u32 	[%rd2], {%r9, %r419};
	st.local.v2.u32 	[%rd2+8], {%r96, %r97};
	st.local.v2.u32 	[%rd2+16], {%r420, %r33};
	cvta.global.u64 	%rd27, %rd16;
	{ // callseq 5, 0
	.param .b64 param0;
	st.param.b64 	[param0], %rd27;
	.param .b64 param1;
	st.param.b64 	[param1], %rd7;
	.param .b32 retval0;
	call.uni (retval0), 
	vprintf, 
	(
	param0, 
	param1
	);
	ld.param.b32 	%r98, [retval0];
	} // callseq 5
$L__BB0_14:
	shl.b32 	%r100, %r9, 5;
	add.s32 	%r101, %r100, %r419;
	mul.wide.u32 	%rd29, %r101, 2;
	add.s64 	%rd30, %rd1, %rd29;
	mov.b32 	%r102, 16;
	wmma.load.a.sync.aligned.row.m16n16k16.global.f16 	{%r103, %r104, %r105, %r106, %r107, %r108, %r109, %r110}, [%rd30], %r102;
	wmma.load.b.sync.aligned.row.m16n16k16.global.f16 	{%r111, %r112, %r113, %r114, %r115, %r116, %r117, %r118}, [%rd4], %r102;
	wmma.mma.sync.aligned.row.row.m16n16k16.f32.f32 {%f281, %f280, %f279, %f278, %f277, %f276, %f275, %f274}, {%r103, %r104, %r105, %r106, %r107, %r108, %r109, %r110}, {%r111, %r112, %r113, %r114, %r115, %r116, %r117, %r118}, {%f281, %f280, %f279, %f278, %f277, %f276, %f275, %f274};
$L__BB0_15:
	@%p5 bra 	$L__BB0_19;
	setp.ne.s32 	%p12, %r4, 0;
	@%p12 bra 	$L__BB0_18;
	shl.b32 	%r119, %r10, 5;
	add.s32 	%r120, %r119, %r419;
	add.s32 	%r121, %r120, 15;
	st.local.v2.u32 	[%rd2], {%r10, %r419};
	st.local.v2.u32 	[%rd2+8], {%r120, %r121};
	st.local.v2.u32 	[%rd2+16], {%r420, %r33};
	cvta.global.u64 	%rd32, %rd16;
	{ // callseq 6, 0
	.param .b64 param0;
	st.param.b64 	[param0], %rd32;
	.param .b64 param1;
	st.param.b64 	[param1], %rd7;
	.param .b32 retval0;
	call.uni (retval0), 
	vprintf, 
	(
	param0, 
	param1
	);
	ld.param.b32 	%r122, [retval0];
	} // callseq 6
$L__BB0_18:
	shl.b32 	%r124, %r10, 5;
	add.s32 	%r125, %r124, %r419;
	mul.wide.u32 	%rd34, %r125, 2;
	add.s64 	%rd35, %rd1, %rd34;
	mov.b32 	%r126, 16;
	wmma.load.a.sync.aligned.row.m16n16k16.global.f16 	{%r127, %r128, %r129, %r130, %r131, %r132, %r133, %r134}, [%rd35], %r126;
	wmma.load.b.sync.aligned.row.m16n16k16.global.f16 	{%r135, %r136, %r137, %r138, %r139, %r140, %r141, %r142}, [%rd4], %r126;
	wmma.mma.sync.aligned.row.row.m16n16k16.f32.f32 {%f281, %f280, %f279, %f278, %f277, %f276, %f275, %f274}, {%r127, %r128, %r129, %r130, %r131, %r132, %r133, %r134}, {%r135, %r136, %r137, %r138, %r139, %r140, %r141, %r142}, {%f281, %f280, %f279, %f278, %f277, %f276, %f275, %f274};
$L__BB0_19:
	@%p5 bra 	$L__BB0_23;
	setp.ne.s32 	%p14, %r4, 0;
	@%p14 bra 	$L__BB0_22;
	shl.b32 	%r143, %r11, 5;
	add.s32 	%r144, %r143, %r419;
	add.s32 	%r145, %r144, 15;
	st.local.v2.u32 	[%rd2], {%r11, %r419};
	st.local.v2.u32 	[%rd2+8], {%r144, %r145};
	st.local.v2.u32 	[%rd2+16], {%r420, %r33};
	cvta.global.u64 	%rd37, %rd16;
	{ // callseq 7, 0
	.param .b64 param0;
	st.param.b64 	[param0], %rd37;
	.param .b64 param1;
	st.param.b64 	[param1], %rd7;
	.param .b32 retval0;
	call.uni (retval0), 
	vprintf, 
	(
	param0, 
	param1
	);
	ld.param.b32 	%r146, [retval0];
	} // callseq 7
$L__BB0_22:
	shl.b32 	%r148, %r11, 5;
	add.s32 	%r149, %r148, %r419;
	mul.wide.u32 	%rd39, %r149, 2;
	add.s64 	%rd40, %rd1, %rd39;
	mov.b32 	%r150, 16;
	wmma.load.a.sync.aligned.row.m16n16k16.global.f16 	{%r151, %r152, %r153, %r154, %r155, %r156, %r157, %r158}, [%rd40], %r150;
	wmma.load.b.sync.aligned.row.m16n16k16.global.f16 	{%r159, %r160, %r161, %r162, %r163, %r164, %r165, %r166}, [%rd4], %r150;
	wmma.mma.sync.aligned.row.row.m16n16k16.f32.f32 {%f281, %f280, %f279, %f278, %f277, %f276, %f275, %f274}, {%r151, %r152, %r153, %r154, %r155, %r156, %r157, %r158}, {%r159, %r160, %r161, %r162, %r163, %r164, %r165, %r166}, {%f281, %f280, %f279, %f278, %f277, %f276, %f275, %f274};
$L__BB0_23:
	@%p5 bra 	$L__BB0_27;
	setp.ne.s32 	%p16, %r4, 0;
	@%p16 bra 	$L__BB0_26;
	add.s32 	%r167, %r13, %r419;
	add.s32 	%r168, %r167, 15;
	st.local.v2.u32 	[%rd2], {%r12, %r419};
	st.local.v2.u32 	[%rd2+8], {%r167, %r168};
	st.local.v2.u32 	[%rd2+16], {%r420, %r33};
	cvta.global.u64 	%rd42, %rd16;
	{ // callseq 8, 0
	.param .b64 param0;
	st.param.b64 	[param0], %rd42;
	.param .b64 param1;
	st.param.b64 	[param1], %rd7;
	.param .b32 retval0;
	call.uni (retval0), 
	vprintf, 
	(
	param0, 
	param1
	);
	ld.param.b32 	%r169, [retval0];
	} // callseq 8
$L__BB0_26:
	add.s32 	%r171, %r13, %r419;
	mul.wide.u32 	%rd44, %r171, 2;
	add.s64 	%rd45, %rd1, %rd44;
	mov.b32 	%r172, 16;
	wmma.load.a.sync.aligned.row.m16n16k16.global.f16 	{%r173, %r174, %r175, %r176, %r177, %r178, %r179, %r180}, [%rd45], %r172;
	wmma.load.b.sync.aligned.row.m16n16k16.global.f16 	{%r181, %r182, %r183, %r184, %r185, %r186, %r187, %r188}, [%rd4], %r172;
	wmma.mma.sync.aligned.row.row.m16n16k16.f32.f32 {%f281, %f280, %f279, %f278, %f277, %f276, %f275, %f274}, {%r173, %r174, %r175, %r176, %r177, %r178, %r179, %r180}, {%r181, %r182, %r183, %r184, %r185, %r186, %r187, %r188}, {%f281, %f280, %f279, %f278, %f277, %f276, %f275, %f274};
$L__BB0_27:
	@%p5 bra 	$L__BB0_31;
	setp.ne.s32 	%p18, %r4, 0;
	@%p18 bra 	$L__BB0_30;
	add.s32 	%r189, %r15, %r419;
	add.s32 	%r190, %r189, 15;
	st.local.v2.u32 	[%rd2], {%r14, %r419};
	st.local.v2.u32 	[%rd2+8], {%r189, %r190};
	st.local.v2.u32 	[%rd2+16], {%r420, %r33};
	cvta.global.u64 	%rd47, %rd16;
	{ // callseq 9, 0
	.param .b64 param0;
	st.param.b64 	[param0], %rd47;
	.param .b64 param1;
	st.param.b64 	[param1], %rd7;
	.param .b32 retval0;
	call.uni (retval0), 
	vprintf, 
	(
	param0, 
	param1
	);
	ld.param.b32 	%r191, [retval0];
	} // callseq 9
$L__BB0_30:
	add.s32 	%r193, %r15, %r419;
	mul.wide.u32 	%rd49, %r193, 2;
	add.s64 	%rd50, %rd1, %rd49;
	mov.b32 	%r194, 16;
	wmma.load.a.sync.aligned.row.m16n16k16.global.f16 	{%r195, %r196, %r197, %r198, %r199, %r200, %r201, %r202}, [%rd50], %r194;
	wmma.load.b.sync.aligned.row.m16n16k16.global.f16 	{%r203, %r204, %r205, %r206, %r207, %r208, %r209, %r210}, [%rd4], %r194;
	wmma.mma.sync.aligned.row.row.m16n16k16.f32.f32 {%f281, %f280, %f279, %f278, %f277, %f276, %f275, %f274}, {%r195, %r196, %r197, %r198, %r199, %r200, %r201, %r202}, {%r203, %r204, %r205, %r206, %r207, %r208, %r209, %r210}, {%f281, %f280, %f279, %f278, %f277, %f276, %f275, %f274};
$L__BB0_31:
	@%p5 bra 	$L__BB0_35;
	setp.ne.s32 	%p20, %r4, 0;
	@%p20 bra 	$L__BB0_34;
	add.s32 	%r211, %r17, %r419;
	add.s32 	%r212, %r211, 15;
	st.local.v2.u32 	[%rd2], {%r16, %r419};
	st.local.v2.u32 	[%rd2+8], {%r211, %r212};
	st.local.v2.u32 	[%rd2+16], {%r420, %r33};
	cvta.global.u64 	%rd52, %rd16;
	{ // callseq 10, 0
	.param .b64 param0;
	st.param.b64 	[param0], %rd52;
	.param .b64 param1;
	st.param.b64 	[param1], %rd7;
	.param .b32 retval0;
	call.uni (retval0), 
	vprintf, 
	(
	param0, 
	param1
	);
	ld.param.b32 	%r213, [retval0];
	} // callseq 10
$L__BB0_34:
	add.s32 	%r215, %r17, %r419;
	mul.wide.u32 	%rd54, %r215, 2;
	add.s64 	%rd55, %rd1, %rd54;
	mov.b32 	%r216, 16;
	wmma.load.a.sync.aligned.row.m16n16k16.global.f16 	{%r217, %r218, %r219, %r220, %r221, %r222, %r223, %r224}, [%rd55], %r216;
	wmma.load.b.sync.aligned.row.m16n16k16.global.f16 	{%r225, %r226, %r227, %r228, %r229, %r230, %r231, %r232}, [%rd4], %r216;
	wmma.mma.sync.aligned.row.row.m16n16k16.f32.f32 {%f281, %f280, %f279, %f278, %f277, %f276, %f275, %f274}, {%r217, %r218, %r219, %r220, %r221, %r222, %r223, %r224}, {%r225, %r226, %r227, %r228, %r229, %r230, %r231, %r232}, {%f281, %f280, %f279, %f278, %f277, %f276, %f275, %f274};
$L__BB0_35:
	@%p5 bra 	$L__BB0_39;
	setp.ne.s32 	%p22, %r4, 0;
	@%p22 bra 	$L__BB0_38;
	shl.b32 	%r233, %r18, 5;
	add.s32 	%r234, %r233, %r419;
	add.s32 	%r235, %r234, 15;
	st.local.v2.u32 	[%rd2], {%r18, %r419};
	st.local.v2.u32 	[%rd2+8], {%r234, %r235};
	st.local.v2.u32 	[%rd2+16], {%r420, %r33};
	cvta.global.u64 	%rd57, %rd16;
	{ // callseq 11, 0
	.param .b64 param0;
	st.param.b64 	[param0], %rd57;
	.param .b64 param1;
	st.param.b64 	[param1], %rd7;
	.param .b32 retval0;
	call.uni (retval0), 
	vprintf, 
	(
	param0, 
	param1
	);
	ld.param.b32 	%r236, [retval0];
	} // callseq 11
$L__BB0_38:
	shl.b32 	%r238, %r18, 5;
	add.s32 	%r239, %r238, %r419;
	mul.wide.u32 	%rd59, %r239, 2;
	add.s64 	%rd60, %rd1, %rd59;
	mov.b32 	%r240, 16;
	wmma.load.a.sync.aligned.row.m16n16k16.global.f16 	{%r241, %r242, %r243, %r244, %r245, %r246, %r247, %r248}, [%rd60], %r240;
	wmma.load.b.sync.aligned.row.m16n16k16.global.f16 	{%r249, %r250, %r251, %r252, %r253, %r254, %r255, %r256}, [%rd4], %r240;
	wmma.mma.sync.aligned.row.row.m16n16k16.f32.f32 {%f281, %f280, %f279, %f278, %f277, %f276, %f275, %f274}, {%r241, %r242, %r243, %r244, %r245, %r246, %r247, %r248}, {%r249, %r250, %r251, %r252, %r253, %r254, %r255, %r256}, {%f281, %f280, %f279, %f278, %f277, %f276, %f275, %f274};
$L__BB0_39:
	@%p5 bra 	$L__BB0_43;
	setp.ne.s32 	%p24, %r4, 0;
	@%p24 bra 	$L__BB0_42;
	shl.b32 	%r257, %r19, 5;
	add.s32 	%r258, %r257, %r419;
	add.s32 	%r259, %r258, 15;
	st.local.v2.u32 	[%rd2], {%r19, %r419};
	st.local.v2.u32 	[%rd2+8], {%r258, %r259};
	st.local.v2.u32 	[%rd2+16], {%r420, %r33};
	cvta.global.u64 	%rd62, %rd16;
	{ // callseq 12, 0
	.param .b64 param0;
	st.param.b64 	[param0], %rd62;
	.param .b64 param1;
	st.param.b64 	[param1], %rd7;
	.param .b32 retval0;
	call.uni (retval0), 
	vprintf, 
	(
	param0, 
	param1
	);
	ld.param.b32 	%r260, [retval0];
	} // callseq 12
$L__BB0_42:
	shl.b32 	%r262, %r19, 5;
	add.s32 	%r263, %r262, %r419;
	mul.wide.u32 	%rd64, %r263, 2;
	add.s64 	%rd65, %rd1, %rd64;
	mov.b32 	%r264, 16;
	wmma.load.a.sync.aligned.row.m16n16k16.global.f16 	{%r265, %r266, %r267, %r268, %r269, %r270, %r271, %r272}, [%rd65], %r264;
	wmma.load.b.sync.aligned.row.m16n16k16.global.f16 	{%r273, %r274, %r275, %r276, %r277, %r278, %r279, %r280}, [%rd4], %r264;
	wmma.mma.sync.aligned.row.row.m16n16k16.f32.f32 {%f281, %f280, %f279, %f278, %f277, %f276, %f275, %f274}, {%r265, %r266, %r267, %r268, %r269, %r270, %r271, %r272}, {%r273, %r274, %r275, %r276, %r277, %r278, %r279, %r280}, {%f281, %f280, %f279, %f278, %f277, %f276, %f275, %f274};
$L__BB0_43:
	@%p5 bra 	$L__BB0_47;
	setp.ne.s32 	%p26, %r4, 0;
	@%p26 bra 	$L__BB0_46;
	shl.b32 	%r281, %r20, 5;
	add.s32 	%r282, %r281, %r419;
	add.s32 	%r283, %r282, 15;
	st.local.v2.u32 	[%rd2], {%r20, %r419};
	st.local.v2.u32 	[%rd2+8], {%r282, %r283};
	st.local.v2.u32 	[%rd2+16], {%r420, %r33};
	cvta.global.u64 	%rd67, %rd16;
	{ // callseq 13, 0
	.param .b64 param0;
	st.param.b64 	[param0], %rd67;
	.param .b64 param1;
	st.param.b64 	[param1], %rd7;
	.param .b32 retval0;
	call.uni (retval0), 
	vprintf, 
	(
	param0, 
	param1
	);
	ld.param.b32 	%r284, [retval0];
	} // callseq 13
$L__BB0_46:
	shl.b32 	%r286, %r20, 5;
	add.s32 	%r287, %r286, %r419;
	mul.wide.u32 	%rd69, %r287, 2;
	add.s64 	%rd70, %rd1, %rd69;
	mov.b32 	%r288, 16;
	wmma.load.a.sync.aligned.row.m16n16k16.global.f16 	{%r289, %r290, %r291, %r292, %r293, %r294, %r295, %r296}, [%rd70], %r288;
	wmma.load.b.sync.aligned.row.m16n16k16.global.f16 	{%r297, %r298, %r299, %r300, %r301, %r302, %r303, %r304}, [%rd4], %r288;
	wmma.mma.sync.aligned.row.row.m16n16k16.f32.f32 {%f281, %f280, %f279, %f278, %f277, %f276, %f275, %f274}, {%r289, %r290, %r291, %r292, %r293, %r294, %r295, %r296}, {%r297, %r298, %r299, %r300, %r301, %r302, %r303, %r304}, {%f281, %f280, %f279, %f278, %f277, %f276, %f275, %f274};
$L__BB0_47:
	@%p5 bra 	$L__BB0_51;
	setp.ne.s32 	%p28, %r4, 0;
	@%p28 bra 	$L__BB0_50;
	shl.b32 	%r305, %r21, 5;
	add.s32 	%r306, %r305, %r419;
	add.s32 	%r307, %r306, 15;
	st.local.v2.u32 	[%rd2], {%r21, %r419};
	st.local.v2.u32 	[%rd2+8], {%r306, %r307};
	st.local.v2.u32 	[%rd2+16], {%r420, %r33};
	cvta.global.u64 	%rd72, %rd16;
	{ // callseq 14, 0
	.param .b64 param0;
	st.param.b64 	[param0], %rd72;
	.param .b64 param1;
	st.param.b64 	[param1], %rd7;
	.param .b32 retval0;
	call.uni (retval0), 
	vprintf, 
	(
	param0, 
	param1
	);
	ld.param.b32 	%r308, [retval0];
	} // callseq 14
$L__BB0_50:
	shl.b32 	%r310, %r21, 5;
	add.s32 	%r311, %r310, %r419;
	mul.wide.u32 	%rd74, %r311, 2;
	add.s64 	%rd75, %rd1, %rd74;
	mov.b32 	%r312, 16;
	wmma.load.a.sync.aligned.row.m16n16k16.global.f16 	{%r313, %r314, %r315, %r316, %r317, %r318, %r319, %r320}, [%rd75], %r312;
	wmma.load.b.sync.aligned.row.m16n16k16.global.f16 	{%r321, %r322, %r323, %r324, %r325, %r326, %r327, %r328}, [%rd4], %r312;
	wmma.mma.sync.aligned.row.row.m16n16k16.f32.f32 {%f281, %f280, %f279, %f278, %f277, %f276, %f275, %f274}, {%r313, %r314, %r315, %r316, %r317, %r318, %r319, %r320}, {%r321, %r322, %r323, %r324, %r325, %r326, %r327, %r328}, {%f281, %f280, %f279, %f278, %f277, %f276, %f275, %f274};
$L__BB0_51:
	@%p5 bra 	$L__BB0_55;
	setp.ne.s32 	%p30, %r4, 0;
	@%p30 bra 	$L__BB0_54;
	add.s32 	%r329, %r23, %r419;
	add.s32 	%r330, %r329, 15;
	st.local.v2.u32 	[%rd2], {%r22, %r419};
	st.local.v2.u32 	[%rd2+8], {%r329, %r330};
	st.local.v2.u32 	[%rd2+16], {%r420, %r33};
	cvta.global.u64 	%rd77, %rd16;
	{ // callseq 15, 0
	.param .b64 param0;
	st.param.b64 	[param0], %rd77;
	.param .b64 param1;
	st.param.b64 	[param1], %rd7;
	.param .b32 retval0;
	call.uni (retval0), 
	vprintf, 
	(
	param0, 
	param1
	);
	ld.param.b32 	%r331, [retval0];
	} // callseq 15
$L__BB0_54:
	add.s32 	%r333, %r23, %r419;
	mul.wide.u32 	%rd79, %r333, 2;
	add.s64 	%rd80, %rd1, %rd79;
	mov.b32 	%r334, 16;
	wmma.load.a.sync.aligned.row.m16n16k16.global.f16 	{%r335, %r336, %r337, %r338, %r339, %r340, %r341, %r342}, [%rd80], %r334;
	wmma.load.b.sync.aligned.row.m16n16k16.global.f16 	{%r343, %r344, %r345, %r346, %r347, %r348, %r349, %r350}, [%rd4], %r334;
	wmma.mma.sync.aligned.row.row.m16n16k16.f32.f32 {%f281, %f280, %f279, %f278, %f277, %f276, %f275, %f274}, {%r335, %r336, %r337, %r338, %r339, %r340, %r341, %r342}, {%r343, %r344, %r345, %r346, %r347, %r348, %r349, %r350}, {%f281, %f280, %f279, %f278, %f277, %f276, %f275, %f274};
$L__BB0_55:
	@%p5 bra 	$L__BB0_59;
	setp.ne.s32 	%p32, %r4, 0;
	@%p32 bra 	$L__BB0_58;
	add.s32 	%r351, %r25, %r419;
	add.s32 	%r352, %r351, 15;
	st.local.v2.u32 	[%rd2], {%r24, %r419};
	st.local.v2.u32 	[%rd2+8], {%r351, %r352};
	st.local.v2.u32 	[%rd2+16], {%r420, %r33};
	cvta.global.u64 	%rd82, %rd16;
	{ // callseq 16, 0
	.param .b64 param0;
	st.param.b64 	[param0], %rd82;
	.param .b64 param1;
	st.param.b64 	[param1], %rd7;
	.param .b32 retval0;
	call.uni (retval0), 
	vprintf, 
	(
	param0, 
	param1
	);
	ld.param.b32 	%r353, [retval0];
	} // callseq 16
$L__BB0_58:
	add.s32 	%r355, %r25, %r419;
	mul.wide.u32 	%rd84, %r355, 2;
	add.s64 	%rd85, %rd1, %rd84;
	mov.b32 	%r356, 16;
	wmma.load.a.sync.aligned.row.m16n16k16.global.f16 	{%r357, %r358, %r359, %r360, %r361, %r362, %r363, %r364}, [%rd85], %r356;
	wmma.load.b.sync.aligned.row.m16n16k16.global.f16 	{%r365, %r366, %r367, %r368, %r369, %r370, %r371, %r372}, [%rd4], %r356;
	wmma.mma.sync.aligned.row.row.m16n16k16.f32.f32 {%f281, %f280, %f279, %f278, %f277, %f276, %f275, %f274}, {%r357, %r358, %r359, %r360, %r361, %r362, %r363, %r364}, {%r365, %r366, %r367, %r368, %r369, %r370, %r371, %r372}, {%f281, %f280, %f279, %f278, %f277, %f276, %f275, %f274};
$L__BB0_59:
	@%p5 bra 	$L__BB0_63;
	setp.ne.s32 	%p34, %r4, 0;
	@%p34 bra 	$L__BB0_62;
	add.s32 	%r373, %r27, %r419;
	add.s32 	%r374, %r373, 15;
	st.local.v2.u32 	[%rd2], {%r26, %r419};
	st.local.v2.u32 	[%rd2+8], {%r373, %r374};
	st.local.v2.u32 	[%rd2+16], {%r420, %r33};
	cvta.global.u64 	%rd87, %rd16;
	{ // callseq 17, 0
	.param .b64 param0;
	st.param.b64 	[param0], %rd87;
	.param .b64 param1;
	st.param.b64 	[param1], %rd7;
	.param .b32 retval0;
	call.uni (retval0), 
	vprintf, 
	(
	param0, 
	param1
	);
	ld.param.b32 	%r375, [retval0];
	} // callseq 17
$L__BB0_62:
	add.s32 	%r377, %r27, %r419;
	mul.wide.u32 	%rd89, %r377, 2;
	add.s64 	%rd90, %rd1, %rd89;
	mov.b32 	%r378, 16;
	wmma.load.a.sync.aligned.row.m16n16k16.global.f16 	{%r379, %r380, %r381, %r382, %r383, %r384, %r385, %r386}, [%rd90], %r378;
	wmma.load.b.sync.aligned.row.m16n16k16.global.f16 	{%r387, %r388, %r389, %r390, %r391, %r392, %r393, %r394}, [%rd4], %r378;
	wmma.mma.sync.aligned.row.row.m16n16k16.f32.f32 {%f281, %f280, %f279, %f278, %f277, %f276, %f275, %f274}, {%r379, %r380, %r381, %r382, %r383, %r384, %r385, %r386}, {%r387, %r388, %r389, %r390, %r391, %r392, %r393, %r394}, {%f281, %f280, %f279, %f278, %f277, %f276, %f275, %f274};
$L__BB0_63:
	@%p5 bra 	$L__BB0_67;
	setp.ne.s32 	%p36, %r4, 0;
	@%p36 bra 	$L__BB0_66;
	add.s32 	%r395, %r29, %r419;
	add.s32 	%r396, %r395, 15;
	st.local.v2.u32 	[%rd2], {%r28, %r419};
	st.local.v2.u32 	[%rd2+8], {%r395, %r396};
	st.local.v2.u32 	[%rd2+16], {%r420, %r33};
	cvta.global.u64 	%rd92, %rd16;
	{ // callseq 18, 0
	.param .b64 param0;
	st.param.b64 	[param0], %rd92;
	.param .b64 param1;
	st.param.b64 	[param1], %rd7;
	.param .b32 retval0;
	call.uni (retval0), 
	vprintf, 
	(
	param0, 
	param1
	);
	ld.param.b32 	%r397, [retval0];
	} // callseq 18
$L__BB0_66:
	add.s32 	%r399, %r29, %r419;
	mul.wide.u32 	%rd94, %r399, 2;
	add.s64 	%rd95, %rd1, %rd94;
	mov.b32 	%r400, 16;
	wmma.load.a.sync.aligned.row.m16n16k16.global.f16 	{%r401, %r402, %r403, %r404, %r405, %r406, %r407, %r408}, [%rd95], %r400;
	wmma.load.b.sync.aligned.row.m16n16k16.global.f16 	{%r409, %r410, %r411, %r412, %r413, %r414, %r415, %r416}, [%rd4], %r400;
	wmma.mma.sync.aligned.row.row.m16n16k16.f32.f32 {%f281, %f280, %f279, %f278, %f277, %f276, %f275, %f274}, {%r401, %r402, %r403, %r404, %r405, %r406, %r407, %r408}, {%r409, %r410, %r411, %r412, %r413, %r414, %r415, %r416}, {%f281, %f280, %f279, %f278, %f277, %f276, %f275, %f274};
$L__BB0_67:
	setp.ne.s32 	%p37, %r4, 0;
	@%p37 bra 	$L__BB0_69;
	cvta.global.u64 	%rd97, %rd96;
	{ // callseq 19, 0
	.param .b64 param0;
	st.param.b64 	[param0], %rd97;
	.param .b64 param1;
	st.param.b64 	[param1], 0;
	.param .b32 retval0;
	call.uni (retval0), 
	vprintf, 
	(
	param0, 
	param1
	);
	ld.param.b32 	%r417, [retval0];
	} // callseq 19
$L__BB0_69:
	add.s32 	%r34, %r419, 1;
	setp.ne.s32 	%p38, %r419, %r30;
	add.s32 	%r420, %r420, 16;
	mov.u32 	%r419, %r34;
	@%p38 bra 	$L__BB0_3;
	ret;

}


// ===== COMPILED SASS (sm_100) =====

	.target	sm_100

	.elftype	@"ET_EXEC"


//--------------------- .note.nv.tkinfo           --------------------------
	.section	.note.nv.tkinfo,"",@"SHT_NOTE"
	.sectionflags	@"SHF_NOTE_NV_TKINFO"
	.tkinfo
        /*0018*/ 	.word	0x00000002
        /*0030*/ 	.string	""
        /*0030*/ 	.string	"ptxas"
        /*0030*/ 	.string	"Cuda compilation tools, release 13.0, V13.0.88"
        /*0030*/ 	.string	"Build cuda_13.0.r13.0/compiler.36424714_0"
        /*0030*/ 	.string	"-arch sm_100 -m 64 "



//--------------------- .note.nv.cuinfo           --------------------------
	.section	.note.nv.cuinfo,"",@"SHT_NOTE"
	.sectionflags	@"SHF_NOTE_NV_CUINFO"
        /*0018*/ 	.short	0x0002
        /*001a*/ 	.short	0x0064
        /*001c*/ 	.short	0x0082
	.zero		2


//--------------------- .nv.info                  --------------------------
	.section	.nv.info,"",@"SHT_CUDA_INFO"
	.align	4


	//----- nvinfo : EIATTR_REGCOUNT
	.align		4
        /*0000*/ 	.byte	0x04, 0x2f
        /*0002*/ 	.short	(.L_5 - .L_4)
	.align		4
.L_4:
        /*0004*/ 	.word	index@(_Z23ConvolutionKernelTensorP6__halfS0_Pf)
        /*0008*/ 	.word	0x00000027


	//----- nvinfo : EIATTR_FRAME_SIZE
	.align		4
.L_5:
        /*000c*/ 	.byte	0x04, 0x11
        /*000e*/ 	.short	(.L_7 - .L_6)
	.align		4
.L_6:
        /*0010*/ 	.word	index@(_Z23ConvolutionKernelTensorP6__halfS0_Pf)
        /*0014*/ 	.word	0x00000018


	//----- nvinfo : EIATTR_MIN_STACK_SIZE
	.align		4
.L_7:
        /*0018*/ 	.byte	0x04, 0x12
        /*001a*/ 	.short	(.L_9 - .L_8)
	.align		4
.L_8:
        /*001c*/ 	.word	index@(_Z23ConvolutionKernelTensorP6__halfS0_Pf)
        /*0020*/ 	.word	0x00000018
.L_9:


//--------------------- .nv.compat                --------------------------
	.section	.nv.compat,"",@"SHT_CUDA_COMPAT_INFO"
	.align	4
        /*0000*/ 	.byte	0x02, 0x09, 0x00, 0x00, 0x02, 0x02, 0x01, 0x00, 0x02, 0x05, 0x05, 0x00, 0x03, 0x07, 0x01, 0x01
        /*0010*/ 	.byte	0x02, 0x03, 0x00, 0x00, 0x02, 0x06, 0x01, 0x00, 0x04, 0x0b, 0x08, 0x00, 0x09, 0x00, 0x00, 0x00
        /*0020*/ 	.byte	0x00, 0x00, 0x00, 0x00


//--------------------- .nv.info._Z23ConvolutionKernelTensorP6__halfS0_Pf --------------------------
	.section	.nv.info._Z23ConvolutionKernelTensorP6__halfS0_Pf,"",@"SHT_CUDA_INFO"
	.sectionflags	@""
	.align	4


	//----- nvinfo : EIATTR_CUDA_API_VERSION
	.align		4
        /*0000*/ 	.byte	0x04, 0x37
        /*0002*/ 	.short	(.L_11 - .L_10)
.L_10:
        /*0004*/ 	.word	0x00000082


	//----- nvinfo : EIATTR_KPARAM_INFO
	.align		4
.L_11:
        /*0008*/ 	.byte	0x04, 0x17
        /*000a*/ 	.short	(.L_13 - .L_12)
.L_12:
        /*000c*/ 	.word	0x00000000
        /*0010*/ 	.short	0x0002
        /*0012*/ 	.short	0x0010
        /*0014*/ 	.byte	0x00, 0xf5, 0x21, 0x00


	//----- nvinfo : EIATTR_KPARAM_INFO
	.align		4
.L_13:
        /*0018*/ 	.byte	0x04, 0x17
        /*001a*/ 	.short	(.L_15 - .L_14)
.L_14:
        /*001c*/ 	.word	0x00000000
        /*0020*/ 	.short	0x0001
        /*0022*/ 	.short	0x0008
        /*0024*/ 	.byte	0x00, 0xf5, 0x21, 0x00


	//----- nvinfo : EIATTR_KPARAM_INFO
	.align		4
.L_15:
        /*0028*/ 	.byte	0x04, 0x17
        /*002a*/ 	.short	(.L_17 - .L_16)
.L_16:
        /*002c*/ 	.word	0x00000000
        /*0030*/ 	.short	0x0000
        /*0032*/ 	.short	0x0000
        /*0034*/ 	.byte	0x00, 0xf5, 0x21, 0x00


	//----- nvinfo : EIATTR_SPARSE_MMA_MASK
	.align		4
.L_17:
        /*0038*/ 	.byte	0x03, 0x50
        /*003a*/ 	.short	0x0000


	//----- nvinfo : EIATTR_WMMA_USED
	.align		4
        /*003c*/ 	.byte	0x01, 0x2b
	.zero		2


	//----- nvinfo : EIATTR_MAXREG_COUNT
	.align		4
        /*0040*/ 	.byte	0x03, 0x1b
        /*0042*/ 	.short	0x00ff


	//----- nvinfo : EIATTR_EXTERNS
	.align		4
        /*0044*/ 	.byte	0x04, 0x0f
        /*0046*/ 	.short	(.L_19 - .L_18)


	//   ....[0]....
	.align		4
.L_18:
        /*0048*/ 	.word	index@(vprintf)


	//----- nvinfo : EIATTR_MERCURY_ISA_VERSION
	.align		4
.L_19:
        /*004c*/ 	.byte	0x03, 0x5f
        /*004e*/ 	.short	0x0101


	//----- nvinfo : EIATTR_VRC_CTA_INIT_COUNT
	.align		4
        /*0050*/ 	.byte	0x02, 0x4a
	.zero		1
	.zero		1


	//----- nvinfo : EIATTR_SYSCALL_OFFSETS
	.align		4
        /*0054*/ 	.byte	0x04, 0x46
        /*0056*/ 	.short	(.L_21 - .L_20)


	//   ....[0]....
.L_20:
        /*0058*/ 	.word	0x000001b0


	//   ....[1]....
        /*005c*/ 	.word	0x00000240


	//   ....[2]....
        /*0060*/ 	.word	0x000002b0


	//   ....[3]....
        /*0064*/ 	.word	0x000004d0


	//   ....[4]....
        /*0068*/ 	.word	0x00000620


	//   ....[5]....
        /*006c*/ 	.word	0x00000770


	//   ....[6]....
        /*0070*/ 	.word	0x000008c0


	//   ....[7]....
        /*0074*/ 	.word	0x00000a10


	//   ....[8]....
        /*0078*/ 	.word	0x00000b60


	//   ....[9]....
        /*007c*/ 	.word	0x00000cb0


	//   ....[10]....
        /*0080*/ 	.word	0x00000e00


	//   ....[11]....
        /*0084*/ 	.word	0x00000f50


	//   ....[12]....
        /*0088*/ 	.word	0x000010a0


	//   ....[13]....
        /*008c*/ 	.word	0x000011f0


	//   ....[14]....
        /*0090*/ 	.word	0x00001340


	//   ....[15]....
        /*0094*/ 	.word	0x00001490


	//   ....[16]....
        /*0098*/ 	.word	0x000015e0


	//   ....[17]....
        /*009c*/ 	.word	0x00001730


	//   ....[18]....
        /*00a0*/ 	.word	0x00001880


	//   ....[19]....
        /*00a4*/ 	.word	0x00001940


	//----- nvinfo : EIATTR_EXIT_INSTR_OFFSETS
	.align		4
.L_21:
        /*00a8*/ 	.byte	0x04, 0x1c
        /*00aa*/ 	.short	(.L_23 - .L_22)


	//   ....[0]....
.L_22:
        /*00ac*/ 	.word	0x000019a0


	//----- nvinfo : EIATTR_CRS_STACK_SIZE
	.align		4
.L_23:
        /*00b0*/ 	.byte	0x04, 0x1e
        /*00b2*/ 	.short	(.L_25 - .L_24)
.L_24:
        /*00b4*/ 	.word	0x00000000


	//----- nvinfo : EIATTR_CBANK_PARAM_SIZE
	.align		4
.L_25:
        /*00b8*/ 	.byte	0x03, 0x19
        /*00ba*/ 	.short	0x0018


	//----- nvinfo : EIATTR_PARAM_CBANK
	.align		4
        /*00bc*/ 	.byte	0x04, 0x0a
        /*00be*/ 	.short	(.L_27 - .L_26)
	.align		4
.L_26:
        /*00c0*/ 	.word	index@(.nv.constant0._Z23ConvolutionKernelTensorP6__halfS0_Pf)
        /*00c4*/ 	.short	0x0380
        /*00c6*/ 	.short	0x0018


	//----- nvinfo : EIATTR_SW_WAR
	.align		4
.L_27:
        /*00c8*/ 	.byte	0x04, 0x36
        /*00ca*/ 	.short	(.L_29 - .L_28)
.L_28:
        /*00cc*/ 	.word	0x00000008
.L_29:


//--------------------- .nv.callgraph             --------------------------
	.section	.nv.callgraph,"",@"SHT_CUDA_CALLGRAPH"
	.align	4
	.sectionentsize	8
	.align		4
        /*0000*/ 	.word	0x00000000
	.align		4
        /*0004*/ 	.word	0xffffffff
	.align		4
        /*0008*/ 	.word	index@(_Z23ConvolutionKernelTensorP6__halfS0_Pf)
	.align		4
        /*000c*/ 	.word	index@(vprintf)
	.align		4
        /*0010*/ 	.word	0x00000000
	.align		4
        /*0014*/ 	.word	0xfffffffe
	.align		4
        /*0018*/ 	.word	0x00000000
	.align		4
        /*001c*/ 	.word	0xfffffffd
	.align		4
        /*0020*/ 	.word	0x00000000
	.align		4
        /*0024*/ 	.word	0xfffffffc


//--------------------- .nv.constant4             --------------------------
	.section	.nv.constant4,"a",@progbits
	.align	8
	.align		8
.nv.constant4:
        /*0000*/ 	.dword	vprintf
	.align		8
        /*0008*/ 	.dword	$str
	.align		8
        /*0010*/ 	.dword	$str$1
	.align		8
        /*0018*/ 	.dword	$str$2
	.align		8
        /*0020*/ 	.dword	$str$3


//--------------------- .text._Z23ConvolutionKernelTensorP6__halfS0_Pf --------------------------
	.section	.text._Z23ConvolutionKernelTensorP6__halfS0_Pf,"ax",@progbits
	.align	128
        .global         _Z23ConvolutionKernelTensorP6__halfS0_Pf
        .type           _Z23ConvolutionKernelTensorP6__halfS0_Pf,@function
        .size           _Z23ConvolutionKernelTensorP6__halfS0_Pf,(.L_x_40 - _Z23ConvolutionKernelTensorP6__halfS0_Pf)
        .other          _Z23ConvolutionKernelTensorP6__halfS0_Pf,@"STO_CUDA_ENTRY STV_DEFAULT"
_Z23ConvolutionKernelTensorP6__halfS0_Pf:
.text._Z23ConvolutionKernelTensorP6__halfS0_Pf:
[----:B------:R-:W0:Y:S01]  /*0000*/  LDC R1, c[0x0][0x37c] ;  /* 0x0000df00ff017b82 */ /* 0x000e220000000800 */
[----:B------:R-:W1:Y:S01]  /*0010*/  S2R R0, SR_TID.X ;  /* 0x0000000000007919 */ /* 0x000e620000002100 */
[----:B------:R-:W2:Y:S06]  /*0020*/  LDCU UR5, c[0x0][0x2fc] ;  /* 0x00005f80ff0577ac */ /* 0x000eac0008000800 */
[----:B------:R-:W1:Y:S01]  /*0030*/  S2UR UR6, SR_CTAID.X ;  /* 0x00000000000679c3 */ /* 0x000e620000002500 */
[----:B0-----:R-:W-:Y:S01]  /*0040*/  VIADD R1, R1, 0xffffffe8 ;  /* 0xffffffe801017836 */ /* 0x001fe20000000000 */
[----:B------:R-:W0:Y:S01]  /*0050*/  S2R R3, SR_TID.Y ;  /* 0x0000000000037919 */ /* 0x000e220000002200 */
[----:B------:R-:W3:Y:S01]  /*0060*/  LDCU UR4, c[0x0][0x2f8] ;  /* 0x00005f00ff0477ac */ /* 0x000ee20008000800 */
[----:B------:R-:W-:Y:S04]  /*0070*/  BSSY.RECONVERGENT B6, `(.L_x_0) ;  /* 0x0000025000067945 */ /* 0x000fe80003800200 */
[----:B------:R-:W1:Y:S08]  /*0080*/  LDC R29, c[0x0][0x360] ;  /* 0x0000d800ff1d7b82 */ /* 0x000e700000000800 */
[----:B------:R-:W4:Y:S01]  /*0090*/  S2UR UR7, SR_CTAID.Y ;  /* 0x00000000000779c3 */ /* 0x000f220000002600 */
[----:B---3--:R-:W-:-:S07]  /*00a0*/  IADD3 R23, P1, PT, R1, UR4, RZ ;  /* 0x0000000401177c10 */ /* 0x008fce000ff3e0ff */
[----:B------:R-:W4:Y:S01]  /*00b0*/  LDC R16, c[0x0][0x364] ;  /* 0x0000d900ff107b82 */ /* 0x000f220000000800 */
[----:B--2---:R-:W-:Y:S02]  /*00c0*/  IMAD.X R22, RZ, RZ, UR5, P1 ;  /* 0x00000005ff167e24 */ /* 0x004fe400088e06ff */
[----:B-1----:R-:W-:Y:S01]  /*00d0*/  IMAD R29, R29, UR6, R0 ;  /* 0x000000061d1d7c24 */ /* 0x002fe2000f8e0200 */
[----:B0-----:R-:W-:-:S04]  /*00e0*/  LOP3.LUT P0, R31, R0, RZ, R3, 0xfa, !PT ;  /* 0x000000ff001f7212 */ /* 0x001fc8000780fa03 */
[----:B------:R-:W-:Y:S01]  /*00f0*/  SHF.R.U32.HI R2, RZ, 0x5, R29 ;  /* 0x00000005ff027819 */ /* 0x000fe2000001161d */
[----:B----4-:R-:W-:-:S08]  /*0100*/  IMAD R16, R16, UR7, R3 ;  /* 0x0000000710107c24 */ /* 0x010fd0000f8e0203 */
[----:B------:R-:W-:Y:S05]  /*0110*/  @P0 BRA `(.L_x_1) ;  /* 0x0000000000680947 */ /* 0x000fea0003800000 */
[----:B------:R-:W-:Y:S01]  /*0120*/  MOV R17, 0x0 ;  /* 0x0000000000117802 */ /* 0x000fe20000000f00 */
[----:B------:R0:W-:Y:S01]  /*0130*/  STL [R1], R2 ;  /* 0x0000000201007387 */ /* 0x0001e20000100800 */
[----:B------:R-:W1:Y:S01]  /*0140*/  LDCU.64 UR4, c[0x4][0x8] ;  /* 0x01000100ff0477ac */ /* 0x000e620008000a00 */
[----:B------:R-:W-:Y:S01]  /*0150*/  IMAD.MOV.U32 R6, RZ, RZ, R23 ;  /* 0x000000ffff067224 */ /* 0x000fe200078e0017 */
[----:B------:R0:W2:Y:S01]  /*0160*/  LDC.64 R8, c[0x4][R17] ;  /* 0x0100000011087b82 */ /* 0x0000a20000000a00 */
[----:B------:R-:W-:Y:S02]  /*0170*/  IMAD.MOV.U32 R7, RZ, RZ, R22 ;  /* 0x000000ffff077224 */ /* 0x000fe400078e0016 */
[----:B-1----:R-:W-:Y:S01]  /*0180*/  IMAD.U32 R4, RZ, RZ, UR4 ;  /* 0x00000004ff047e24 */ /* 0x002fe2000f8e00ff */
[----:B0-----:R-:W-:-:S07]  /*0190*/  MOV R5, UR5 ;  /* 0x0000000500057c02 */ /* 0x001fce0008000f00 */
[----:B------:R-:W-:-:S07]  /*01a0*/  LEPC R20, `(.L_x_2) ;  /* 0x000000001014794e */ /* 0x000fce0000000000 */
[----:B--2---:R-:W-:Y:S05]  /*01b0*/  CALL.ABS.NOINC R8 ;  /* 0x0000000008007343 */ /* 0x004fea0003c00000 */
.L_x_2:
[----:B------:R0:W-:Y:S01]  /*01c0*/  STL [R1], R16 ;  /* 0x0000001001007387 */ /* 0x0001e20000100800 */
[----:B------:R0:W1:Y:S01]  /*01d0*/  LDC.64 R8, c[0x4][R17] ;  /* 0x0100000011087b82 */ /* 0x0000620000000a00 */
[----:B------:R-:W2:Y:S01]  /*01e0*/  LDCU.64 UR4, c[0x4][0x10] ;  /* 0x01000200ff0477ac */ /* 0x000ea20008000a00 */
[----:B------:R-:W-:Y:S02]  /*01f0*/  IMAD.MOV.U32 R6, RZ, RZ, R23 ;  /* 0x000000ffff067224 */ /* 0x000fe400078e0017 */
[----:B------:R-:W-:Y:S02]  /*0200*/  IMAD.MOV.U32 R7, RZ, RZ, R22 ;  /* 0x000000ffff077224 */ /* 0x000fe400078e0016 */
[----:B--2---:R-:W-:Y:S01]  /*0210*/  IMAD.U32 R4, RZ, RZ, UR4 ;  /* 0x00000004ff047e24 */ /* 0x004fe2000f8e00ff */
[----:B0-----:R-:W-:-:S07]  /*0220*/  MOV R5, UR5 ;  /* 0x0000000500057c02 */ /* 0x001fce0008000f00 */
[----:B------:R-:W-:-:S07]  /*0230*/  LEPC R20, `(.L_x_3) ;  /* 0x000000001014794e */ /* 0x000fce0000000000 */
[----:B-1----:R-:W-:Y:S05]  /*0240*/  CALL.ABS.NOINC R8 ;  /* 0x0000000008007343 */ /* 0x002fea0003c00000 */
.L_x_3:
[----:B------:R0:W1:Y:S01]  /*0250*/  LDC.64 R8, c[0x4][R17] ;  /* 0x0100000011087b82 */ /* 0x0000620000000a00 */
[----:B------:R-:W2:Y:S01]  /*0260*/  LDCU.64 UR4, c[0x4][0x18] ;  /* 0x01000300ff0477ac */ /* 0x000ea20008000a00 */
[----:B------:R-:W-:Y:S01]  /*0270*/  CS2R R6, SRZ ;  /* 0x0000000000067805 */ /* 0x000fe2000001ff00 */
[----:B--2---:R-:W-:Y:S01]  /*0280*/  IMAD.U32 R4, RZ, RZ, UR4 ;  /* 0x00000004ff047e24 */ /* 0x004fe2000f8e00ff */
[----:B0-----:R-:W-:-:S07]  /*0290*/  MOV R5, UR5 ;  /* 0x0000000500057c02 */ /* 0x001fce0008000f00 */
[----:B------:R-:W-:-:S07]  /*02a0*/  LEPC R20, `(.L_x_1) ;  /* 0x000000001014794e */ /* 0x000fce0000000000 */
[----:B-1----:R-:W-:Y:S05]  /*02b0*/  CALL.ABS.NOINC R8 ;  /* 0x0000000008007343 */ /* 0x002fea0003c00000 */
.L_x_1:
[----:B------:R-:W-:Y:S05]  /*02c0*/  BSYNC.RECONVERGENT B6 ;  /* 0x0000000000067941 */ /* 0x000fea0003800200 */
.L_x_0:
[----:B------:R-:W-:Y:S01]  /*02d0*/  IMAD.SHL.U32 R28, R2, 0x200, RZ ;  /* 0x00000200021c7824 */ /* 0x000fe200078e00ff */
[----:B------:R-:W-:Y:S01]  /*02e0*/  MOV R18, RZ ;  /* 0x000000ff00127202 */ /* 0x000fe20000000f00 */
[----:B------:R-:W-:Y:S02]  /*02f0*/  IMAD.SHL.U32 R17, R16, 0x10, RZ ;  /* 0x0000001010117824 */ /* 0x000fe400078e00ff */
[C---:B------:R-:W-:Y:S01]  /*0300*/  VIADD R27, R28.reuse, 0xa0 ;  /* 0x000000a01c1b7836 */ /* 0x040fe20000000000 */
[C---:B------:R-:W-:Y:S01]  /*0310*/  IADD3 R34, PT, PT, R28.reuse, 0x180, RZ ;  /* 0x000001801c227810 */ /* 0x040fe20007ffe0ff */
[C---:B------:R-:W-:Y:S01]  /*0320*/  VIADD R25, R28.reuse, 0xc0 ;  /* 0x000000c01c197836 */ /* 0x040fe20000000000 */
[----:B------:R-:W-:Y:S01]  /*0330*/  IADD3 R26, PT, PT, R17, 0xf, RZ ;  /* 0x0000000f111a7810 */ /* 0x000fe20007ffe0ff */
[C---:B------:R-:W-:Y:S02]  /*0340*/  VIADD R36, R28.reuse, 0xe0 ;  /* 0x000000e01c247836 */ /* 0x040fe40000000000 */
[----:B------:R-:W-:-:S02]  /*0350*/  VIADD R32, R28, 0x1a0 ;  /* 0x000001a01c207836 */ /* 0x000fc40000000000 */
[----:B------:R-:W-:Y:S02]  /*0360*/  VIADD R30, R28, 0x1c0 ;  /* 0x000001c01c1e7836 */ /* 0x000fe40000000000 */
[----:B------:R-:W-:Y:S02]  /*0370*/  IMAD.SHL.U32 R16, R2, 0x10, RZ ;  /* 0x0000001002107824 */ /* 0x000fe400078e00ff */
[----:B------:R-:W-:-:S07]  /*0380*/  VIADD R28, R28, 0x1e0 ;  /* 0x000001e01c1c7836 */ /* 0x000fce0000000000 */
.L_x_38:
[----:B------:R-:W-:Y:S01]  /*0390*/  ISETP.GE.U32.AND P0, PT, R17, 0x20, PT ;  /* 0x000000201100780c */ /* 0x000fe20003f06070 */
[----:B------:R-:W-:-:S03]  /*03a0*/  VIADD R19, R18, 0xf ;  /* 0x0000000f12137836 */ /* 0x000fc60000000000 */
[----:B------:R-:W-:-:S04]  /*03b0*/  ISETP.LT.U32.AND P1, PT, R29, 0x40, !P0 ;  /* 0x000000401d00780c */ /* 0x000fc80004721070 */
[----:B------:R-:W-:-:S09]  /*03c0*/  P2R R24, PR, RZ, 0x2 ;  /* 0x00000002ff187803 */ /* 0x000fd20000000000 */
[----:B------:R-:W-:Y:S05]  /*03d0*/  @!P1 BRA `(.L_x_4) ;  /* 0x0000000000449947 */ /* 0x000fea0003800000 */
[----:B------:R-:W-:-:S13]  /*03e0*/  ISETP.NE.AND P0, PT, R31, RZ, PT ;  /* 0x000000ff1f00720c */ /* 0x000fda0003f05270 */
[----:B------:R-:W-:Y:S05]  /*03f0*/  @P0 BRA `(.L_x_5) ;  /* 0x0000000000380947 */ /* 0x000fea0003800000 */
[----:B------:R-:W-:Y:S01]  /*0400*/  IMAD R10, R2, 0x200, R17 ;  /* 0x00000200020a7824 */ /* 0x000fe200078e0211 */
[----:B------:R-:W-:Y:S01]  /*0410*/  MOV R8, 0x0 ;  /* 0x0000000000087802 */ /* 0x000fe20000000f00 */
[----:B------:R0:W-:Y:S01]  /*0420*/  STL.64 [R1], R16 ;  /* 0x0000001001007387 */ /* 0x0001e20000100a00 */
[----:B------:R-:W1:Y:S01]  /*0430*/  LDCU.64 UR4, c[0x4][0x20] ;  /* 0x01000400ff0477ac */ /* 0x000e620008000a00 */
[----:B------:R-:W-:Y:S02]  /*0440*/  VIADD R11, R10, 0xf ;  /* 0x0000000f0a0b7836 */ /* 0x000fe40000000000 */
[----:B------:R0:W-:Y:S01]  /*0450*/  STL.64 [R1+0x10], R18 ;  /* 0x0000101201007387 */ /* 0x0001e20000100a00 */
[----:B------:R-:W2:Y:S01]  /*0460*/  LDC.64 R8, c[0x4][R8] ;  /* 0x0100000008087b82 */ /* 0x000ea20000000a00 */
[----:B------:R-:W-:Y:S02]  /*0470*/  IMAD.MOV.U32 R6, RZ, RZ, R23 ;  /* 0x000000ffff067224 */ /* 0x000fe400078e0017 */
[----:B------:R0:W-:Y:S01]  /*0480*/  STL.64 [R1+0x8], R10 ;  /* 0x0000080a01007387 */ /* 0x0001e20000100a00 */
[----:B------:R-:W-:Y:S01]  /*0490*/  IMAD.MOV.U32 R7, RZ, RZ, R22 ;  /* 0x000000ffff077224 */ /* 0x000fe200078e0016 */
[----:B-1----:R-:W-:Y:S01]  /*04a0*/  MOV R4, UR4 ;  /* 0x0000000400047c02 */ /* 0x002fe20008000f00 */
[----:B0-----:R-:W-:-:S07]  /*04b0*/  IMAD.U32 R5, RZ, RZ, UR5 ;  /* 0x00000005ff057e24 */ /* 0x001fce000f8e00ff */
[----:B------:R-:W-:-:S07]  /*04c0*/  LEPC R20, `(.L_x_5) ;  /* 0x000000001014794e */ /* 0x000fce0000000000 */
[----:B--2---:R-:W-:Y:S05]  /*04d0*/  CALL.ABS.NOINC R8 ;  /* 0x0000000008007343 */ /* 0x004fea0003c00000 */
.L_x_5:
[----:B------:R-:W-:Y:S05]  /*04e0*/  WARPSYNC.ALL ;  /* 0x0000000000007948 */ /* 0x000fea0003800000 */
.L_x_4:
[----:B------:R-:W-:-:S13]  /*04f0*/  ISETP.NE.AND P0, PT, R24, RZ, PT ;  /* 0x000000ff1800720c */ /* 0x000fda0003f05270 */
[----:B------:R-:W-:Y:S05]  /*0500*/  @!P0 BRA `(.L_x_6) ;  /* 0x00000000004c8947 */ /* 0x000fea0003800000 */
[----:B------:R-:W-:-:S13]  /*0510*/  ISETP.NE.AND P0, PT, R31, RZ, PT ;  /* 0x000000ff1f00720c */ /* 0x000fda0003f05270 */
[----:B------:R-:W-:Y:S05]  /*0520*/  @P0 BRA `(.L_x_7) ;  /* 0x0000000000400947 */ /* 0x000fea0003800000 */
[----:B------:R-:W-:Y:S01]  /*0530*/  IADD3 R12, PT, PT, R16, 0x1, RZ ;  /* 0x00000001100c7810 */ /* 0x000fe20007ffe0ff */
[--C-:B------:R-:W-:Y:S01]  /*0540*/  IMAD.MOV.U32 R13, RZ, RZ, R17.reuse ;  /* 0x000000ffff0d7224 */ /* 0x100fe200078e0011 */
[----:B------:R-:W-:Y:S01]  /*0550*/  MOV R8, 0x0 ;  /* 0x0000000000087802 */ /* 0x000fe20000000f00 */
[----:B------:R0:W-:Y:S01]  /*0560*/  STL.64 [R1+0x10], R18 ;  /* 0x0000101201007387 */ /* 0x0001e20000100a00 */
[----:B------:R-:W1:Y:S01]  /*0570*/  LDCU.64 UR4, c[0x4][0x20] ;  /* 0x01000400ff0477ac */ /* 0x000e620008000a00 */
[----:B------:R-:W-:Y:S02]  /*0580*/  IMAD R10, R12, 0x20, R17 ;  /* 0x000000200c0a7824 */ /* 0x000fe400078e0211 */
[----:B------:R0:W-:Y:S01]  /*0590*/  STL.64 [R1], R12 ;  /* 0x0000000c01007387 */ /* 0x0001e20000100a00 */
[----:B------:R-:W2:Y:S01]  /*05a0*/  LDC.64 R8, c[0x4][R8] ;  /* 0x0100000008087b82 */ /* 0x000ea20000000a00 */
[----:B------:R-:W-:Y:S02]  /*05b0*/  VIADD R11, R10, 0xf ;  /* 0x0000000f0a0b7836 */ /* 0x000fe40000000000 */
[----:B------:R-:W-:-:S02]  /*05c0*/  IMAD.MOV.U32 R6, RZ, RZ, R23 ;  /* 0x000000ffff067224 */ /* 0x000fc400078e0017 */
[----:B------:R-:W-:Y:S01]  /*05d0*/  IMAD.MOV.U32 R7, RZ, RZ, R22 ;  /* 0x000000ffff077224 */ /* 0x000fe200078e0016 */
[----:B------:R0:W-:Y:S01]  /*05e0*/  STL.64 [R1+0x8], R10 ;  /* 0x0000080a01007387 */ /* 0x0001e20000100a00 */
[----:B-1----:R-:W-:Y:S01]  /*05f0*/  MOV R4, UR4 ;  /* 0x0000000400047c02 */ /* 0x002fe20008000f00 */
[----:B------:R-:W-:-:S07]  /*0600*/  IMAD.U32 R5, RZ, RZ, UR5 ;  /* 0x00000005ff057e24 */ /* 0x000fce000f8e00ff */
[----:B------:R-:W-:-:S07]  /*0610*/  LEPC R20, `(.L_x_7) ;  /* 0x000000001014794e */ /* 0x000fce0000000000 */
[----:B0-2---:R-:W-:Y:S05]  /*0620*/  CALL.ABS.NOINC R8 ;  /* 0x0000000008007343 */ /* 0x005fea0003c00000 */
.L_x_7:
[----:B------:R-:W-:Y:S05]  /*0630*/  WARPSYNC.ALL ;  /* 0x0000000000007948 */ /* 0x000fea0003800000 */
.L_x_6:
        /* <DEDUP_REMOVED lines=20> */
.L_x_9:
[----:B------:R-:W-:Y:S05]  /*0780*/  WARPSYNC.ALL ;  /* 0x0000000000007948 */ /* 0x000fea0003800000 */
.L_x_8:
        /* <DEDUP_REMOVED lines=20> */
.L_x_11:
[----:B------:R-:W-:Y:S05]  /*08d0*/  WARPSYNC.ALL ;  /* 0x0000000000007948 */ /* 0x000fea0003800000 */
.L_x_10:
        /* <DEDUP_REMOVED lines=20> */
.L_x_13:
[----:B------:R-:W-:Y:S05]  /*0a20*/  WARPSYNC.ALL ;  /* 0x0000000000007948 */ /* 0x000fea0003800000 */
.L_x_12:
[----:B------:R-:W-:-:S13]  /*0a30*/  ISETP.NE.AND P0, PT, R24, RZ, PT ;  /* 0x000000ff1800720c */ /* 0x000fda0003f05270 */
[----:B------:R-:W-:Y:S05]  /*0a40*/  @!P0 BRA `(.L_x_14) ;  /* 0x00000000004c8947 */ /* 0x000fea0003800000 */
[----:B------:R-:W-:-:S13]  /*0a50*/  ISETP.NE.AND P0, PT, R31, RZ, PT ;  /* 0x000000ff1f00720c */ /* 0x000fda0003f05270 */
[----:B------:R-:W-:Y:S05]  /*0a60*/  @P0 BRA `(.L_x_15) ;  /* 0x0000000000400947 */ /* 0x000fea0003800000 */
[----:B------:R-:W-:Y:S01]  /*0a70*/  IADD3 R10, PT, PT, R27, R17, RZ ;  /* 0x000000111b0a7210 */ /* 0x000fe20007ffe0ff */
[----:B------:R-:W-:Y:S01]  /*0a80*/  VIADD R12, R16, 0x5 ;  /* 0x00000005100c7836 */ /* 0x000fe20000000000 */
[----:B------:R-:W-:Y:S01]  /*0a90*/  MOV R8, 0x0 ;  /* 0x0000000000087802 */ /* 0x000fe20000000f00 */
[----:B------:R-:W-:Y:S01]  /*0aa0*/  IMAD.MOV.U32 R13, RZ, RZ, R17 ;  /* 0x000000ffff0d7224 */ /* 0x000fe200078e0011 */
[----:B------:R0:W-:Y:S01]  /*0ab0*/  STL.64 [R1+0x10], R18 ;  /* 0x0000101201007387 */ /* 0x0001e20000100a00 */
[----:B------:R-:W-:Y:S01]  /*0ac0*/  VIADD R11, R10, 0xf ;  /* 0x0000000f0a0b7836 */ /* 0x000fe20000000000 */
[----:B------:R-:W1:Y:S01]  /*0ad0*/  LDCU.64 UR4, c[0x4][0x20] ;  /* 0x01000400ff0477ac */ /* 0x000e620008000a00 */
[----:B------:R-:W-:Y:S01]  /*0ae0*/  IMAD.MOV.U32 R6, RZ, RZ, R23 ;  /* 0x000000ffff067224 */ /* 0x000fe200078e0017 */
[----:B------:R0:W-:Y:S01]  /*0af0*/  STL.64 [R1], R12 ;  /* 0x0000000c01007387 */ /* 0x0001e20000100a00 */
[----:B------:R-:W2:Y:S01]  /*0b00*/  LDC.64 R8, c[0x4][R8] ;  /* 0x0100000008087b82 */ /* 0x000ea20000000a00 */
[----:B------:R-:W-:-:S02]  /*0b10*/  IMAD.MOV.U32 R7, RZ, RZ, R22 ;  /* 0x000000ffff077224 */ /* 0x000fc400078e0016 */
[----:B------:R0:W-:Y:S01]  /*0b20*/  STL.64 [R1+0x8], R10 ;  /* 0x0000080a01007387 */ /* 0x0001e20000100a00 */
[----:B-1----:R-:W-:Y:S01]  /*0b30*/  MOV R4, UR4 ;  /* 0x0000000400047c02 */ /* 0x002fe20008000f00 */
[----:B0-----:R-:W-:-:S07]  /*0b40*/  IMAD.U32 R5, RZ, RZ, UR5 ;  /* 0x00000005ff057e24 */ /* 0x001fce000f8e00ff */
[----:B------:R-:W-:-:S07]  /*0b50*/  LEPC R20, `(.L_x_15) ;  /* 0x000000001014794e */ /* 0x000fce0000000000 */
[----:B--2---:R-:W-:Y:S05]  /*0b60*/  CALL.ABS.NOINC R8 ;  /* 0x0000000008007343 */ /* 0x004fea0003c00000 */
.L_x_15:
[----:B------:R-:W-:Y:S05]  /*0b70*/  WARPSYNC.ALL ;  /* 0x0000000000007948 */ /* 0x000fea0003800000 */
.L_x_14:
        /* <DEDUP_REMOVED lines=20> */
.L_x_17:
[----:B------:R-:W-:Y:S05]  /*0cc0*/  WARPSYNC.ALL ;  /* 0x0000000000007948 */ /* 0x000fea0003800000 */
.L_x_16:
        /* <DEDUP_REMOVED lines=20> */
.L_x_19:
[----:B------:R-:W-:Y:S05]  /*0e10*/  WARPSYNC.ALL ;  /* 0x0000000000007948 */ /* 0x000fea0003800000 */
.L_x_18:
        /* <DEDUP_REMOVED lines=20> */
.L_x_21:
[----:B------:R-:W-:Y:S05]  /*0f60*/  WARPSYNC.ALL ;  /* 0x0000000000007948 */ /* 0x000fea0003800000 */
.L_x_20:
        /* <DEDUP_REMOVED lines=20> */
.L_x_23:
[----:B------:R-:W-:Y:S05]  /*10b0*/  WARPSYNC.ALL ;  /* 0x0000000000007948 */ /* 0x000fea0003800000 */
.L_x_22:
        /* <DEDUP_REMOVED lines=20> */
.L_x_25:
[----:B------:R-:W-:Y:S05]  /*1200*/  WARPSYNC.ALL ;  /* 0x0000000000007948 */ /* 0x000fea0003800000 */
.L_x_24:
        /* <DEDUP_REMOVED lines=20> */
.L_x_27:
[----:B------:R-:W-:Y:S05]  /*1350*/  WARPSYNC.ALL ;  /* 0x0000000000007948 */ /* 0x000fea0003800000 */
.L_x_26:
        /* <DEDUP_REMOVED lines=20> */
.L_x_29:
[----:B------:R-:W-:Y:S05]  /*14a0*/  WARPSYNC.ALL ;  /* 0x0000000000007948 */ /* 0x000fea0003800000 */
.L_x_28:
        /* <DEDUP_REMOVED lines=20> */
.L_x_31:
[----:B------:R-:W-:Y:S05]  /*15f0*/  WARPSYNC.ALL ;  /* 0x0000000000007948 */ /* 0x000fea0003800000 */
.L_x_30:
        /* <DEDUP_REMOVED lines=8> */
[----:B------:R-:W-:Y:S01]  /*1680*/  IADD3 R11, PT, PT, R10, 0xf, RZ ;  /* 0x0000000f0a0b7810 */ /* 0x000fe20007ffe0ff */
[----:B------:R0:W-:Y:S01]  /*1690*/  STL.64 [R1+0x10], R18 ;  /* 0x0000101201007387 */ /* 0x0001e20000100a00 */
[----:B------:R-:W1:Y:S01]  /*16a0*/  LDCU.64 UR4, c[0x4][0x20] ;  /* 0x01000400ff0477ac */ /* 0x000e620008000a00 */
[----:B------:R-:W-:Y:S01]  /*16b0*/  MOV R6, R23 ;  /* 0x0000001700067202 */ /* 0x000fe20000000f00 */
[----:B------:R-:W2:Y:S01]  /*16c0*/  LDC.64 R8, c[0x4][R8] ;  /* 0x0100000008087b82 */ /* 0x000ea20000000a00 */
[----:B------:R0:W-:Y:S01]  /*16d0*/  STL.64 [R1], R12 ;  /* 0x0000000c01007387 */ /* 0x0001e20000100a00 */
[----:B------:R-:W-:-:S03]  /*16e0*/  IMAD.MOV.U32 R7, RZ, RZ, R22 ;  /* 0x000000ffff077224 */ /* 0x000fc600078e0016 */
[----:B------:R0:W-:Y:S01]  /*16f0*/  STL.64 [R1+0x8], R10 ;  /* 0x0000080a01007387 */ /* 0x0001e20000100a00 */
[----:B-1----:R-:W-:Y:S02]  /*1700*/  IMAD.U32 R4, RZ, RZ, UR4 ;  /* 0x00000004ff047e24 */ /* 0x002fe4000f8e00ff */
[----:B0-----:R-:W-:-:S07]  /*1710*/  IMAD.U32 R5, RZ, RZ, UR5 ;  /* 0x00000005ff057e24 */ /* 0x001fce000f8e00ff */
[----:B------:R-:W-:-:S07]  /*1720*/  LEPC R20, `(.L_x_33) ;  /* 0x000000001014794e */ /* 0x000fce0000000000 */
[----:B--2---:R-:W-:Y:S05]  /*1730*/  CALL.ABS.NOINC R8 ;  /* 0x0000000008007343 */ /* 0x004fea0003c00000 */
.L_x_33:
[----:B------:R-:W-:Y:S05]  /*1740*/  WARPSYNC.ALL ;  /* 0x0000000000007948 */ /* 0x000fea0003800000 */
.L_x_32:
[----:B------:R-:W-:-:S13]  /*1750*/  ISETP.NE.AND P0, PT, R24, RZ, PT ;  /* 0x000000ff1800720c */ /* 0x000fda0003f05270 */
[----:B------:R-:W-:Y:S05]  /*1760*/  @!P0 BRA `(.L_x_34) ;  /* 0x00000000004c8947 */ /* 0x000fea0003800000 */
[----:B------:R-:W-:-:S13]  /*1770*/  ISETP.NE.AND P0, PT, R31, RZ, PT ;  /* 0x000000ff1f00720c */ /* 0x000fda0003f05270 */
[----:B------:R-:W-:Y:S05]  /*1780*/  @P0 BRA `(.L_x_35) ;  /* 0x0000000000400947 */ /* 0x000fea0003800000 */
[--C-:B------:R-:W-:Y:S01]  /*1790*/  IMAD.IADD R10, R28, 0x1, R17.reuse ;  /* 0x000000011c0a7824 */ /* 0x100fe200078e0211 */
[----:B------:R-:W-:Y:S01]  /*17a0*/  MOV R8, 0x0 ;  /* 0x0000000000087802 */ /* 0x000fe20000000f00 */
[----:B------:R-:W-:Y:S01]  /*17b0*/  IMAD.MOV.U32 R13, RZ, RZ, R17 ;  /* 0x000000ffff0d7224 */ /* 0x000fe200078e0011 */
[----:B------:R-:W-:Y:S01]  /*17c0*/  IADD3 R12, PT, PT, R16, 0xf, RZ ;  /* 0x0000000f100c7810 */ /* 0x000fe20007ffe0ff */
[----:B------:R-:W-:Y:S01]  /*17d0*/  VIADD R11, R10, 0xf ;  /* 0x0000000f0a0b7836 */ /* 0x000fe20000000000 */
[----:B------:R0:W-:Y:S01]  /*17e0*/  STL.64 [R1+0x10], R18 ;  /* 0x0000101201007387 */ /* 0x0001e20000100a00 */
[----:B------:R-:W1:Y:S01]  /*17f0*/  LDCU.64 UR4, c[0x4][0x20] ;  /* 0x01000400ff0477ac */ /* 0x000e620008000a00 */
[----:B------:R-:W2:Y:S01]  /*1800*/  LDC.64 R8, c[0x4][R8] ;  /* 0x0100000008087b82 */ /* 0x000ea20000000a00 */
[----:B------:R-:W-:Y:S01]  /*1810*/  IMAD.MOV.U32 R6, RZ, RZ, R23 ;  /* 0x000000ffff067224 */ /* 0x000fe200078e0017 */
[----:B------:R0:W-:Y:S01]  /*1820*/  STL.64 [R1], R12 ;  /* 0x0000000c01007387 */ /* 0x0001e20000100a00 */
[----:B------:R-:W-:-:S03]  /*1830*/  MOV R7, R22 ;  /* 0x0000001600077202 */ /* 0x000fc60000000f00 */
[----:B------:R0:W-:Y:S01]  /*1840*/  STL.64 [R1+0x8], R10 ;  /* 0x0000080a01007387 */ /* 0x0001e20000100a00 */
[----:B-1----:R-:W-:Y:S01]  /*1850*/  MOV R4, UR4 ;  /* 0x0000000400047c02 */ /* 0x002fe20008000f00 */
[----:B0-----:R-:W-:-:S07]  /*1860*/  IMAD.U32 R5, RZ, RZ, UR5 ;  /* 0x00000005ff057e24 */ /* 0x001fce000f8e00ff */
[----:B------:R-:W-:-:S07]  /*1870*/  LEPC R20, `(.L_x_35) ;  /* 0x000000001014794e */ /* 0x000fce0000000000 */
[----:B--2---:R-:W-:Y:S05]  /*1880*/  CALL.ABS.NOINC R8 ;  /* 0x0000000008007343 */ /* 0x004fea0003c00000 */
.L_x_35:
[----:B------:R-:W-:Y:S05]  /*1890*/  WARPSYNC.ALL ;  /* 0x0000000000007948 */ /* 0x000fea0003800000 */
.L_x_34:
[----:B------:R-:W-:Y:S01]  /*18a0*/  ISETP.NE.AND P0, PT, R31, RZ, PT ;  /* 0x000000ff1f00720c */ /* 0x000fe20003f05270 */
[----:B------:R-:W-:-:S12]  /*18b0*/  BSSY.RECONVERGENT B6, `(.L_x_36) ;  /* 0x000000a000067945 */ /* 0x000fd80003800200 */
[----:B------:R-:W-:Y:S05]  /*18c0*/  @P0 BRA `(.L_x_37) ;  /* 0x0000000000200947 */ /* 0x000fea0003800000 */
[----:B------:R-:W-:Y:S01]  /*18d0*/  MOV R8, 0x0 ;  /* 0x0000000000087802 */ /* 0x000fe20000000f00 */
[----:B------:R-:W0:Y:S01]  /*18e0*/  LDCU.64 UR4, c[0x4][0x18] ;  /* 0x01000300ff0477ac */ /* 0x000e220008000a00 */
[----:B------:R-:W-:-:S04]  /*18f0*/  CS2R R6, SRZ ;  /* 0x0000000000067805 */ /* 0x000fc8000001ff00 */
[----:B------:R-:W1:Y:S01]  /*1900*/  LDC.64 R8, c[0x4][R8] ;  /* 0x0100000008087b82 */ /* 0x000e620000000a00 */
[----:B0-----:R-:W-:Y:S02]  /*1910*/  IMAD.U32 R4, RZ, RZ, UR4 ;  /* 0x00000004ff047e24 */ /* 0x001fe4000f8e00ff */
[----:B------:R-:W-:-:S07]  /*1920*/  IMAD.U32 R5, RZ, RZ, UR5 ;  /* 0x00000005ff057e24 */ /* 0x000fce000f8e00ff */
[----:B------:R-:W-:-:S07]  /*1930*/  LEPC R20, `(.L_x_37) ;  /* 0x000000001014794e */ /* 0x000fce0000000000 */
[----:B-1----:R-:W-:Y:S05]  /*1940*/  CALL.ABS.NOINC R8 ;  /* 0x0000000008007343 */ /* 0x002fea0003c00000 */
.L_x_37:
[----:B------:R-:W-:Y:S05]  /*1950*/  BSYNC.RECONVERGENT B6 ;  /* 0x0000000000067941 */ /* 0x000fea0003800200 */
.L_x_36:
[C---:B------:R-:W-:Y:S01]  /*1960*/  ISETP.NE.AND P0, PT, R17.reuse, R26, PT ;  /* 0x0000001a1100720c */ /* 0x040fe20003f05270 */
[----:B------:R-:W-:Y:S01]  /*1970*/  VIADD R18, R18, 0x10 ;  /* 0x0000001012127836 */ /* 0x000fe20000000000 */
[----:B------:R-:W-:-:S11]  /*1980*/  IADD3 R17, PT, PT, R17, 0x1, RZ ;  /* 0x0000000111117810 */ /* 0x000fd60007ffe0ff */
[----:B------:R-:W-:Y:S05]  /*1990*/  @P0 BRA `(.L_x_38) ;  /* 0xffffffe8007c0947 */ /* 0x000fea000383ffff */
[----:B------:R-:W-:Y:S05]  /*19a0*/  EXIT ;  /* 0x000000000000794d */ /* 0x000fea0003800000 */
.L_x_39:
[----:B------:R-:W-:-:S00]  /*19b0*/  BRA `(.L_x_39) ;  /* 0xfffffffc00fc7947 */ /* 0x000fc0000383ffff */
[----:B------:R-:W-:-:S00]  /*19c0*/  NOP ;  /* 0x0000000000007918 */ /* 0x000fc00000000000 */
        /* <DEDUP_REMOVED lines=11> */
.L_x_40:


//--------------------- .nv.global.init           --------------------------
	.section	.nv.global.init,"aw",@progbits
.nv.global.init:
	.type		$str$2,@object
	.size		$str$2,($str - $str$2)
$str$2:
        /*0000*/ 	.byte	0x0a, 0x00
	.type		$str,@object
	.size		$str,($str$1 - $str)
$str:
        /*0002*/ 	.byte	0x74, 0x69, 0x6c, 0x65, 0x5f, 0x72, 0x6f, 0x77, 0x3a, 0x20, 0x25, 0x64, 0x0a, 0x00
	.type		$str$1,@object
	.size		$str$1,($str$3 - $str$1)
$str$1:
        /*0010*/ 	.byte	0x74, 0x69, 0x6c, 0x65, 0x5f, 0x63, 0x6f, 0x6c, 0x3a, 0x20, 0x25, 0x64, 0x0a, 0x00
	.type		$str$3,@object
	.size		$str$3,(.L_3 - $str$3)
$str$3:
        /*001e*/ 	.byte	0x5b, 0x25, 0x64, 0x2c, 0x25, 0x64, 0x5d, 0x20, 0x4d, 0x61, 0x74, 0x72, 0x69, 0x63, 0x65, 0x20
        /*002e*/ 	.byte	0x64, 0x61, 0x20, 0x25, 0x64, 0x20, 0x61, 0x20, 0x25, 0x64, 0x2c, 0x20, 0x6d, 0x61, 0x63, 0x68
        /*003e*/ 	.byte	0x65, 0x72, 0x61, 0x20, 0x64, 0x61, 0x20, 0x25, 0x64, 0x20, 0x61, 0x20, 0x25, 0x64, 0x20, 0x0a
        /*004e*/ 	.byte	0x00
.L_3:


//--------------------- .nv.shared.reserved.0     --------------------------
	.section	.nv.shared.reserved.0,"aw",@nobits
	.weak		__nv_reservedSMEM_offset_0_alias
	.size		__nv_reservedSMEM_offset_0_alias, 0, 64
	.other		__nv_reservedSMEM_offset_0_alias,@"STO_CUDA_RESERVED_SHARED STV_DEFAULT"
__nv_reservedSMEM_offset_0_alias:
	.zero		0
	.zero		64


//--------------------- .nv.constant0._Z23ConvolutionKernelTensorP6__halfS0_Pf --------------------------
	.section	.nv.constant0._Z23ConvolutionKernelTensorP6__halfS0_Pf,"a",@progbits
	.sectionflags	@""
	.align	4
.nv.constant0._Z23ConvolutionKernelTensorP6__halfS0_Pf:
	.zero		920


//--------------------- SYMBOLS --------------------------

	.type		.nv.reservedSmem.offset0,@object
	.size		.nv.reservedSmem.offset0,0x4
	.type		vprintf,@function
